//
// Generated by NVIDIA NVVM Compiler
//
// Compiler Build ID: CL-36424714
// Cuda compilation tools, release 13.0, V13.0.88
// Based on NVVM 20.0.0
//

.version 9.0
.target sm_100
.address_size 64

	// .globl	_Z3addPiS_S_

.visible .entry _Z3addPiS_S_(
	.param .u64 .ptr .align 1 _Z3addPiS_S__param_0,
	.param .u64 .ptr .align 1 _Z3addPiS_S__param_1,
	.param .u64 .ptr .align 1 _Z3addPiS_S__param_2
)
{
	.reg .pred 	%p<2>;
	.reg .b32 	%r<8>;
	.reg .b64 	%rd<11>;

	ld.param.u64 	%rd1, [_Z3addPiS_S__param_0];
	ld.param.u64 	%rd2, [_Z3addPiS_S__param_1];
	ld.param.u64 	%rd3, [_Z3addPiS_S__param_2];
	mov.u32 	%r2, %tid.x;
	mov.u32 	%r3, %ctaid.x;
	mov.u32 	%r4, %ntid.x;
	mad.lo.s32 	%r1, %r3, %r4, %r2;
	setp.gt.s32 	%p1, %r1, 511;
	@%p1 bra 	$L__BB0_2;
	cvta.to.global.u64 	%rd4, %rd1;
	cvta.to.global.u64 	%rd5, %rd2;
	cvta.to.global.u64 	%rd6, %rd3;
	mul.wide.s32 	%rd7, %r1, 4;
	add.s64 	%rd8, %rd4, %rd7;
	ld.global.u32 	%r5, [%rd8];
	add.s64 	%rd9, %rd5, %rd7;
	ld.global.u32 	%r6, [%rd9];
	add.s32 	%r7, %r6, %r5;
	add.s64 	%rd10, %rd6, %rd7;
	st.global.u32 	[%rd10], %r7;
$L__BB0_2:
	ret;

}


// ===== COMPILED SASS (sm_100) =====

	.target	sm_100

	.elftype	@"ET_EXEC"


//--------------------- .note.nv.tkinfo           --------------------------
	.section	.note.nv.tkinfo,"",@"SHT_NOTE"
	.sectionflags	@"SHF_NOTE_NV_TKINFO"
	.tkinfo
        /*0018*/ 	.word	0x00000002
        /*0030*/ 	.string	""
        /*0030*/ 	.string	"ptxas"
        /*0030*/ 	.string	"Cuda compilation tools, release 13.0, V13.0.88"
        /*0030*/ 	.string	"Build cuda_13.0.r13.0/compiler.36424714_0"
        /*0030*/ 	.string	"-arch sm_100 -m 64 "



//--------------------- .note.nv.cuinfo           --------------------------
	.section	.note.nv.cuinfo,"",@"SHT_NOTE"
	.sectionflags	@"SHF_NOTE_NV_CUINFO"
        /*0018*/ 	.short	0x0002
        /*001a*/ 	.short	0x0064
        /*001c*/ 	.short	0x0082
	.zero		2


//--------------------- .nv.info                  --------------------------
	.section	.nv.info,"",@"SHT_CUDA_INFO"
	.align	4


	//----- nvinfo : EIATTR_REGCOUNT
	.align		4
        /*0000*/ 	.byte	0x04, 0x2f
        /*0002*/ 	.short	(.L_1 - .L_0)
	.align		4
.L_0:
        /*0004*/ 	.word	index@(_Z3addPiS_S_)
        /*0008*/ 	.word	0x0000000c


	//----- nvinfo : EIATTR_FRAME_SIZE
	.align		4
.L_1:
        /*000c*/ 	.byte	0x04, 0x11
        /*000e*/ 	.short	(.L_3 - .L_2)
	.align		4
.L_2:
        /*0010*/ 	.word	index@(_Z3addPiS_S_)
        /*0014*/ 	.word	0x00000000


	//----- nvinfo : EIATTR_MIN_STACK_SIZE
	.align		4
.L_3:
        /*0018*/ 	.byte	0x04, 0x12
        /*001a*/ 	.short	(.L_5 - .L_4)
	.align		4
.L_4:
        /*001c*/ 	.word	index@(_Z3addPiS_S_)
        /*0020*/ 	.word	0x00000000
.L_5:


//--------------------- .nv.compat                --------------------------
	.section	.nv.compat,"",@"SHT_CUDA_COMPAT_INFO"
	.align	4
        /*0000*/ 	.byte	0x02, 0x09, 0x00, 0x00, 0x02, 0x02, 0x01, 0x00, 0x02, 0x05, 0x05, 0x00, 0x03, 0x07, 0x01, 0x01
        /*0010*/ 	.byte	0x02, 0x03, 0x00, 0x00, 0x02, 0x06, 0x01, 0x00, 0x04, 0x0b, 0x08, 0x00, 0x09, 0x00, 0x00, 0x00
        /*0020*/ 	.byte	0x00, 0x00, 0x00, 0x00


//--------------------- .nv.info._Z3addPiS_S_     --------------------------
	.section	.nv.info._Z3addPiS_S_,"",@"SHT_CUDA_INFO"
	.sectionflags	@""
	.align	4


	//----- nvinfo : EIATTR_CUDA_API_VERSION
	.align		4
        /*0000*/ 	.byte	0x04, 0x37
        /*0002*/ 	.short	(.L_7 - .L_6)
.L_6:
        /*0004*/ 	.word	0x00000082


	//----- nvinfo : EIATTR_KPARAM_INFO
	.align		4
.L_7:
        /*0008*/ 	.byte	0x04, 0x17
        /*000a*/ 	.short	(.L_9 - .L_8)
.L_8:
        /*000c*/ 	.word	0x00000000
        /*0010*/ 	.short	0x0002
        /*0012*/ 	.short	0x0010
        /*0014*/ 	.byte	0x00, 0xf5, 0x21, 0x00


	//----- nvinfo : EIATTR_KPARAM_INFO
	.align		4
.L_9:
        /*0018*/ 	.byte	0x04, 0x17
        /*001a*/ 	.short	(.L_11 - .L_10)
.L_10:
        /*001c*/ 	.word	0x00000000
        /*0020*/ 	.short	0x0001
        /*0022*/ 	.short	0x0008
        /*0024*/ 	.byte	0x00, 0xf5, 0x21, 0x00


	//----- nvinfo : EIATTR_KPARAM_INFO
	.align		4
.L_11:
        /*0028*/ 	.byte	0x04, 0x17
        /*002a*/ 	.short	(.L_13 - .L_12)
.L_12:
        /*002c*/ 	.word	0x00000000
        /*0030*/ 	.short	0x0000
        /*0032*/ 	.short	0x0000
        /*0034*/ 	.byte	0x00, 0xf5, 0x21, 0x00


	//----- nvinfo : EIATTR_SPARSE_MMA_MASK
	.align		4
.L_13:
        /*0038*/ 	.byte	0x03, 0x50
        /*003a*/ 	.short	0x0000


	//----- nvinfo : EIATTR_MAXREG_COUNT
	.align		4
        /*003c*/ 	.byte	0x03, 0x1b
        /*003e*/ 	.short	0x00ff


	//----- nvinfo : EIATTR_MERCURY_ISA_VERSION
	.align		4
        /*0040*/ 	.byte	0x03, 0x5f
        /*0042*/ 	.short	0x0101


	//----- nvinfo : EIATTR_VRC_CTA_INIT_COUNT
	.align		4
        /*0044*/ 	.byte	0x02, 0x4a
	.zero		1
	.zero		1


	//----- nvinfo : EIATTR_EXIT_INSTR_OFFSETS
	.align		4
        /*0048*/ 	.byte	0x04, 0x1c
        /*004a*/ 	.short	(.L_15 - .L_14)


	//   ....[0]....
.L_14:
        /*004c*/ 	.word	0x00000060


	//   ....[1]....
        /*0050*/ 	.word	0x00000120


	//----- nvinfo : EIATTR_CBANK_PARAM_SIZE
	.align		4
.L_15:
        /*0054*/ 	.byte	0x03, 0x19
        /*0056*/ 	.short	0x0018


	//----- nvinfo : EIATTR_PARAM_CBANK
	.align		4
        /*0058*/ 	.byte	0x04, 0x0a
        /*005a*/ 	.short	(.L_17 - .L_16)
	.align		4
.L_16:
        /*005c*/ 	.word	index@(.nv.constant0._Z3addPiS_S_)
        /*0060*/ 	.short	0x0380
        /*0062*/ 	.short	0x0018


	//----- nvinfo : EIATTR_SW_WAR
	.align		4
.L_17:
        /*0064*/ 	.byte	0x04, 0x36
        /*0066*/ 	.short	(.L_19 - .L_18)
.L_18:
        /*0068*/ 	.word	0x00000008
.L_19:


//--------------------- .nv.callgraph             --------------------------
	.section	.nv.callgraph,"",@"SHT_CUDA_CALLGRAPH"
	.align	4
	.sectionentsize	8
	.align		4
        /*0000*/ 	.word	0x00000000
	.align		4
        /*0004*/ 	.word	0xffffffff
	.align		4
        /*0008*/ 	.word	0x00000000
	.align		4
        /*000c*/ 	.word	0xfffffffe
	.align		4
        /*0010*/ 	.word	0x00000000
	.align		4
        /*0014*/ 	.word	0xfffffffd
	.align		4
        /*0018*/ 	.word	0x00000000
	.align		4
        /*001c*/ 	.word	0xfffffffc


//--------------------- .text._Z3addPiS_S_        --------------------------
	.section	.text._Z3addPiS_S_,"ax",@progbits
	.align	128
        .global         _Z3addPiS_S_
        .type           _Z3addPiS_S_,@function
        .size           _Z3addPiS_S_,(.L_x_1 - _Z3addPiS_S_)
        .other          _Z3addPiS_S_,@"STO_CUDA_ENTRY STV_DEFAULT"
_Z3addPiS_S_:
.text._Z3addPiS_S_:
[----:B------:R-:W-:Y:S01]  /*0000*/  LDC R1, c[0x0][0x37c] ;  /* 0x0000df00ff017b82 */ /* 0x000fe20000000800 */
[----:B------:R-:W0:Y:S07]  /*0010*/  S2R R9, SR_TID.X ;  /* 0x0000000000097919 */ /* 0x000e2e0000002100 */
[----:B------:R-:W0:Y:S08]  /*0020*/  S2UR UR4, SR_CTAID.X ;  /* 0x00000000000479c3 */ /* 0x000e300000002500 */
[----:B------:R-:W0:Y:S02]  /*0030*/  LDC R0, c[0x0][0x360] ;  /* 0x0000d800ff007b82 */ /* 0x000e240000000800 */
[----:B0-----:R-:W-:-:S05]  /*0040*/  IMAD R9, R0, UR4, R9 ;  /* 0x0000000400097c24 */ /* 0x001fca000f8e0209 */
[----:B------:R-:W-:-:S13]  /*0050*/  ISETP.GT.AND P0, PT, R9, 0x1ff, PT ;  /* 0x000001ff0900780c */ /* 0x000fda0003f04270 */
[----:B------:R-:W-:Y:S05]  /*0060*/  @P0 EXIT ;  /* 0x000000000000094d */ /* 0x000fea0003800000 */
[----:B------:R-:W0:Y:S01]  /*0070*/  LDC.64 R2, c[0x0][0x380] ;  /* 0x0000e000ff027b82 */ /* 0x000e220000000a00 */
[----:B------:R-:W1:Y:S07]  /*0080*/  LDCU.64 UR4, c[0x0][0x358] ;  /* 0x00006b00ff0477ac */ /* 0x000e6e0008000a00 */
[----:B------:R-:W2:Y:S08]  /*0090*/  LDC.64 R4, c[0x0][0x388] ;  /* 0x0000e200ff047b82 */ /* 0x000eb00000000a00 */
[----:B------:R-:W3:Y:S01]  /*00a0*/  LDC.64 R6, c[0x0][0x390] ;  /* 0x0000e400ff067b82 */ /* 0x000ee20000000a00 */
[----:B0-----:R-:W-:-:S06]  /*00b0*/  IMAD.WIDE R2, R9, 0x4, R2 ;  /* 0x0000000409027825 */ /* 0x001fcc00078e0202 */
[----:B-1----:R-:W4:Y:S01]  /*00c0*/  LDG.E R2, desc[UR4][R2.64] ;  /* 0x0000000402027981 */ /* 0x002f22000c1e1900 */
[----:B--2---:R-:W-:-:S06]  /*00d0*/  IMAD.WIDE R4, R9, 0x4, R4 ;  /* 0x0000000409047825 */ /* 0x004fcc00078e0204 */
[----:B------:R-:W4:Y:S01]  /*00e0*/  LDG.E R5, desc[UR4][R4.64] ;  /* 0x0000000404057981 */ /* 0x000f22000c1e1900 */
[----:B---3--:R-:W-:Y:S01]  /*00f0*/  IMAD.WIDE R6, R9, 0x4, R6 ;  /* 0x0000000409067825 */ /* 0x008fe200078e0206 */
[----:B----4-:R-:W-:-:S05]  /*0100*/  IADD3 R9, PT, PT, R2, R5, RZ ;  /* 0x0000000502097210 */ /* 0x010fca0007ffe0ff */
[----:B------:R-:W-:Y:S01]  /*0110*/  STG.E desc[UR4][R6.64], R9 ;  /* 0x0000000906007986 */ /* 0x000fe2000c101904 */
[----:B------:R-:W-:Y:S05]  /*0120*/  EXIT ;  /* 0x000000000000794d */ /* 0x000fea0003800000 */
.L_x_0:
[----:B------:R-:W-:-:S00]  /*0130*/  BRA `(.L_x_0) ;  /* 0xfffffffc00fc7947 */ /* 0x000fc0000383ffff */
[----:B------:R-:W-:-:S00]  /*0140*/  NOP ;  /* 0x0000000000007918 */ /* 0x000fc00000000000 */
        /* <DEDUP_REMOVED lines=11> */
.L_x_1:


//--------------------- .nv.shared.reserved.0     --------------------------
	.section	.nv.shared.reserved.0,"aw",@nobits
	.weak		__nv_reservedSMEM_offset_0_alias
	.size		__nv_reservedSMEM_offset_0_alias, 0, 64
	.other		__nv_reservedSMEM_offset_0_alias,@"STO_CUDA_RESERVED_SHARED STV_DEFAULT"
__nv_reservedSMEM_offset_0_alias:
	.zero		0
	.zero		64


//--------------------- .nv.constant0._Z3addPiS_S_ --------------------------
	.section	.nv.constant0._Z3addPiS_S_,"a",@progbits
	.sectionflags	@""
	.align	4
.nv.constant0._Z3addPiS_S_:
	.zero		920


//--------------------- SYMBOLS --------------------------

	.type		.nv.reservedSmem.offset0,@object
	.size		.nv.reservedSmem.offset0,0x4
